//
// Generated by NVIDIA NVVM Compiler
//
// Compiler Build ID: CL-36424714
// Cuda compilation tools, release 13.0, V13.0.88
// Based on NVVM 20.0.0
//

.version 9.0
.target sm_100
.address_size 64

	// .globl	_Z9matrixAddPiS_S_

.visible .entry _Z9matrixAddPiS_S_(
	.param .u64 .ptr .align 1 _Z9matrixAddPiS_S__param_0,
	.param .u64 .ptr .align 1 _Z9matrixAddPiS_S__param_1,
	.param .u64 .ptr .align 1 _Z9matrixAddPiS_S__param_2
)
{
	.reg .pred 	%p<4>;
	.reg .b32 	%r<15>;
	.reg .b64 	%rd<11>;

	ld.param.u64 	%rd1, [_Z9matrixAddPiS_S__param_0];
	ld.param.u64 	%rd2, [_Z9matrixAddPiS_S__param_1];
	ld.param.u64 	%rd3, [_Z9matrixAddPiS_S__param_2];
	mov.u32 	%r2, %ctaid.x;
	mov.u32 	%r3, %ntid.x;
	mov.u32 	%r4, %tid.x;
	mad.lo.s32 	%r5, %r2, %r3, %r4;
	mov.u32 	%r6, %ctaid.y;
	mov.u32 	%r7, %ntid.y;
	mov.u32 	%r8, %tid.y;
	mad.lo.s32 	%r9, %r6, %r7, %r8;
	shl.b32 	%r11, %r9, 2;
	add.s32 	%r1, %r11, %r5;
	setp.gt.s32 	%p1, %r5, 3;
	setp.gt.u32 	%p2, %r9, 3;
	or.pred  	%p3, %p1, %p2;
	@%p3 bra 	$L__BB0_2;
	cvta.to.global.u64 	%rd4, %rd1;
	cvta.to.global.u64 	%rd5, %rd2;
	cvta.to.global.u64 	%rd6, %rd3;
	mul.wide.s32 	%rd7, %r1, 4;
	add.s64 	%rd8, %rd4, %rd7;
	ld.global.u32 	%r12, [%rd8];
	add.s64 	%rd9, %rd5, %rd7;
	ld.global.u32 	%r13, [%rd9];
	add.s32 	%r14, %r13, %r12;
	add.s64 	%rd10, %rd6, %rd7;
	st.global.u32 	[%rd10], %r14;
$L__BB0_2:
	ret;

}


// ===== COMPILED SASS (sm_100) =====

	.target	sm_100

	.elftype	@"ET_EXEC"


//--------------------- .note.nv.tkinfo           --------------------------
	.section	.note.nv.tkinfo,"",@"SHT_NOTE"
	.sectionflags	@"SHF_NOTE_NV_TKINFO"
	.tkinfo
        /*0018*/ 	.word	0x00000002
        /*0030*/ 	.string	""
        /*0030*/ 	.string	"ptxas"
        /*0030*/ 	.string	"Cuda compilation tools, release 13.0, V13.0.88"
        /*0030*/ 	.string	"Build cuda_13.0.r13.0/compiler.36424714_0"
        /*0030*/ 	.string	"-arch sm_100 -m 64 "



//--------------------- .note.nv.cuinfo           --------------------------
	.section	.note.nv.cuinfo,"",@"SHT_NOTE"
	.sectionflags	@"SHF_NOTE_NV_CUINFO"
        /*0018*/ 	.short	0x0002
        /*001a*/ 	.short	0x0064
        /*001c*/ 	.short	0x0082
	.zero		2


//--------------------- .nv.info                  --------------------------
	.section	.nv.info,"",@"SHT_CUDA_INFO"
	.align	4


	//----- nvinfo : EIATTR_REGCOUNT
	.align		4
        /*0000*/ 	.byte	0x04, 0x2f
        /*0002*/ 	.short	(.L_1 - .L_0)
	.align		4
.L_0:
        /*0004*/ 	.word	index@(_Z9matrixAddPiS_S_)
        /*0008*/ 	.word	0x0000000c


	//----- nvinfo : EIATTR_FRAME_SIZE
	.align		4
.L_1:
        /*000c*/ 	.byte	0x04, 0x11
        /*000e*/ 	.short	(.L_3 - .L_2)
	.align		4
.L_2:
        /*0010*/ 	.word	index@(_Z9matrixAddPiS_S_)
        /*0014*/ 	.word	0x00000000


	//----- nvinfo : EIATTR_MIN_STACK_SIZE
	.align		4
.L_3:
        /*0018*/ 	.byte	0x04, 0x12
        /*001a*/ 	.short	(.L_5 - .L_4)
	.align		4
.L_4:
        /*001c*/ 	.word	index@(_Z9matrixAddPiS_S_)
        /*0020*/ 	.word	0x00000000
.L_5:


//--------------------- .nv.compat                --------------------------
	.section	.nv.compat,"",@"SHT_CUDA_COMPAT_INFO"
	.align	4
        /*0000*/ 	.byte	0x02, 0x09, 0x00, 0x00, 0x02, 0x02, 0x01, 0x00, 0x02, 0x05, 0x05, 0x00, 0x03, 0x07, 0x01, 0x01
        /*0010*/ 	.byte	0x02, 0x03, 0x00, 0x00, 0x02, 0x06, 0x01, 0x00, 0x04, 0x0b, 0x08, 0x00, 0x09, 0x00, 0x00, 0x00
        /*0020*/ 	.byte	0x00, 0x00, 0x00, 0x00


//--------------------- .nv.info._Z9matrixAddPiS_S_ --------------------------
	.section	.nv.info._Z9matrixAddPiS_S_,"",@"SHT_CUDA_INFO"
	.sectionflags	@""
	.align	4


	//----- nvinfo : EIATTR_CUDA_API_VERSION
	.align		4
        /*0000*/ 	.byte	0x04, 0x37
        /*0002*/ 	.short	(.L_7 - .L_6)
.L_6:
        /*0004*/ 	.word	0x00000082


	//----- nvinfo : EIATTR_KPARAM_INFO
	.align		4
.L_7:
        /*0008*/ 	.byte	0x04, 0x17
        /*000a*/ 	.short	(.L_9 - .L_8)
.L_8:
        /*000c*/ 	.word	0x00000000
        /*0010*/ 	.short	0x0002
        /*0012*/ 	.short	0x0010
        /*0014*/ 	.byte	0x00, 0xf5, 0x21, 0x00


	//----- nvinfo : EIATTR_KPARAM_INFO
	.align		4
.L_9:
        /*0018*/ 	.byte	0x04, 0x17
        /*001a*/ 	.short	(.L_11 - .L_10)
.L_10:
        /*001c*/ 	.word	0x00000000
        /*0020*/ 	.short	0x0001
        /*0022*/ 	.short	0x0008
        /*0024*/ 	.byte	0x00, 0xf5, 0x21, 0x00


	//----- nvinfo : EIATTR_KPARAM_INFO
	.align		4
.L_11:
        /*0028*/ 	.byte	0x04, 0x17
        /*002a*/ 	.short	(.L_13 - .L_12)
.L_12:
        /*002c*/ 	.word	0x00000000
        /*0030*/ 	.short	0x0000
        /*0032*/ 	.short	0x0000
        /*0034*/ 	.byte	0x00, 0xf5, 0x21, 0x00


	//----- nvinfo : EIATTR_SPARSE_MMA_MASK
	.align		4
.L_13:
        /*0038*/ 	.byte	0x03, 0x50
        /*003a*/ 	.short	0x0000


	//----- nvinfo : EIATTR_MAXREG_COUNT
	.align		4
        /*003c*/ 	.byte	0x03, 0x1b
        /*003e*/ 	.short	0x00ff


	//----- nvinfo : EIATTR_MERCURY_ISA_VERSION
	.align		4
        /*0040*/ 	.byte	0x03, 0x5f
        /*0042*/ 	.short	0x0101


	//----- nvinfo : EIATTR_VRC_CTA_INIT_COUNT
	.align		4
        /*0044*/ 	.byte	0x02, 0x4a
	.zero		1
	.zero		1


	//----- nvinfo : EIATTR_EXIT_INSTR_OFFSETS
	.align		4
        /*0048*/ 	.byte	0x04, 0x1c
        /*004a*/ 	.short	(.L_15 - .L_14)


	//   ....[0]....
.L_14:
        /*004c*/ 	.word	0x000000b0


	//   ....[1]....
        /*0050*/ 	.word	0x00000180


	//----- nvinfo : EIATTR_CBANK_PARAM_SIZE
	.align		4
.L_15:
        /*0054*/ 	.byte	0x03, 0x19
        /*0056*/ 	.short	0x0018


	//----- nvinfo : EIATTR_PARAM_CBANK
	.align		4
        /*0058*/ 	.byte	0x04, 0x0a
        /*005a*/ 	.short	(.L_17 - .L_16)
	.align		4
.L_16:
        /*005c*/ 	.word	index@(.nv.constant0._Z9matrixAddPiS_S_)
        /*0060*/ 	.short	0x0380
        /*0062*/ 	.short	0x0018


	//----- nvinfo : EIATTR_SW_WAR
	.align		4
.L_17:
        /*0064*/ 	.byte	0x04, 0x36
        /*0066*/ 	.short	(.L_19 - .L_18)
.L_18:
        /*0068*/ 	.word	0x00000008
.L_19:


//--------------------- .nv.callgraph             --------------------------
	.section	.nv.callgraph,"",@"SHT_CUDA_CALLGRAPH"
	.align	4
	.sectionentsize	8
	.align		4
        /*0000*/ 	.word	0x00000000
	.align		4
        /*0004*/ 	.word	0xffffffff
	.align		4
        /*0008*/ 	.word	0x00000000
	.align		4
        /*000c*/ 	.word	0xfffffffe
	.align		4
        /*0010*/ 	.word	0x00000000
	.align		4
        /*0014*/ 	.word	0xfffffffd
	.align		4
        /*0018*/ 	.word	0x00000000
	.align		4
        /*001c*/ 	.word	0xfffffffc


//--------------------- .text._Z9matrixAddPiS_S_  --------------------------
	.section	.text._Z9matrixAddPiS_S_,"ax",@progbits
	.align	128
        .global         _Z9matrixAddPiS_S_
        .type           _Z9matrixAddPiS_S_,@function
        .size           _Z9matrixAddPiS_S_,(.L_x_1 - _Z9matrixAddPiS_S_)
        .other          _Z9matrixAddPiS_S_,@"STO_CUDA_ENTRY STV_DEFAULT"
_Z9matrixAddPiS_S_:
.text._Z9matrixAddPiS_S_:
[----:B------:R-:W-:Y:S01]  /*0000*/  LDC R1, c[0x0][0x37c] ;  /* 0x0000df00ff017b82 */ /* 0x000fe20000000800 */
[----:B------:R-:W0:Y:S07]  /*0010*/  S2R R2, SR_TID.Y ;  /* 0x0000000000027919 */ /* 0x000e2e0000002200 */
[----:B------:R-:W1:Y:S01]  /*0020*/  LDC R0, c[0x0][0x360] ;  /* 0x0000d800ff007b82 */ /* 0x000e620000000800 */
[----:B------:R-:W1:Y:S07]  /*0030*/  S2R R3, SR_TID.X ;  /* 0x0000000000037919 */ /* 0x000e6e0000002100 */
[----:B------:R-:W0:Y:S08]  /*0040*/  S2UR UR5, SR_CTAID.Y ;  /* 0x00000000000579c3 */ /* 0x000e300000002600 */
[----:B------:R-:W0:Y:S08]  /*0050*/  LDC R7, c[0x0][0x364] ;  /* 0x0000d900ff077b82 */ /* 0x000e300000000800 */
[----:B------:R-:W1:Y:S01]  /*0060*/  S2UR UR4, SR_CTAID.X ;  /* 0x00000000000479c3 */ /* 0x000e620000002500 */
[----:B0-----:R-:W-:-:S05]  /*0070*/  IMAD R7, R7, UR5, R2 ;  /* 0x0000000507077c24 */ /* 0x001fca000f8e0202 */
[----:B------:R-:W-:Y:S01]  /*0080*/  ISETP.GT.U32.AND P0, PT, R7, 0x3, PT ;  /* 0x000000030700780c */ /* 0x000fe20003f04070 */
[----:B-1----:R-:W-:-:S05]  /*0090*/  IMAD R0, R0, UR4, R3 ;  /* 0x0000000400007c24 */ /* 0x002fca000f8e0203 */
[----:B------:R-:W-:-:S13]  /*00a0*/  ISETP.GT.OR P0, PT, R0, 0x3, P0 ;  /* 0x000000030000780c */ /* 0x000fda0000704670 */
[----:B------:R-:W-:Y:S05]  /*00b0*/  @P0 EXIT ;  /* 0x000000000000094d */ /* 0x000fea0003800000 */
[----:B------:R-:W0:Y:S01]  /*00c0*/  LDC.64 R2, c[0x0][0x380] ;  /* 0x0000e000ff027b82 */ /* 0x000e220000000a00 */
[----:B------:R-:W1:Y:S01]  /*00d0*/  LDCU.64 UR4, c[0x0][0x358] ;  /* 0x00006b00ff0477ac */ /* 0x000e620008000a00 */
[----:B------:R-:W-:-:S06]  /*00e0*/  LEA R9, R7, R0, 0x2 ;  /* 0x0000000007097211 */ /* 0x000fcc00078e10ff */
[----:B------:R-:W2:Y:S08]  /*00f0*/  LDC.64 R4, c[0x0][0x388] ;  /* 0x0000e200ff047b82 */ /* 0x000eb00000000a00 */
[----:B------:R-:W3:Y:S01]  /*0100*/  LDC.64 R6, c[0x0][0x390] ;  /* 0x0000e400ff067b82 */ /* 0x000ee20000000a00 */
[----:B0-----:R-:W-:-:S06]  /*0110*/  IMAD.WIDE R2, R9, 0x4, R2 ;  /* 0x0000000409027825 */ /* 0x001fcc00078e0202 */
[----:B-1----:R-:W4:Y:S01]  /*0120*/  LDG.E R2, desc[UR4][R2.64] ;  /* 0x0000000402027981 */ /* 0x002f22000c1e1900 */
[----:B--2---:R-:W-:-:S06]  /*0130*/  IMAD.WIDE R4, R9, 0x4, R4 ;  /* 0x0000000409047825 */ /* 0x004fcc00078e0204 */
[----:B------:R-:W4:Y:S01]  /*0140*/  LDG.E R5, desc[UR4][R4.64] ;  /* 0x0000000404057981 */ /* 0x000f22000c1e1900 */
[----:B---3--:R-:W-:Y:S01]  /*0150*/  IMAD.WIDE R6, R9, 0x4, R6 ;  /* 0x0000000409067825 */ /* 0x008fe200078e0206 */
[----:B----4-:R-:W-:-:S05]  /*0160*/  IADD3 R9, PT, PT, R2, R5, RZ ;  /* 0x0000000502097210 */ /* 0x010fca0007ffe0ff */
[----:B------:R-:W-:Y:S01]  /*0170*/  STG.E desc[UR4][R6.64], R9 ;  /* 0x0000000906007986 */ /* 0x000fe2000c101904 */
[----:B------:R-:W-:Y:S05]  /*0180*/  EXIT ;  /* 0x000000000000794d */ /* 0x000fea0003800000 */
.L_x_0:
[----:B------:R-:W-:-:S00]  /*0190*/  BRA `(.L_x_0) ;  /* 0xfffffffc00fc7947 */ /* 0x000fc0000383ffff */
[----:B------:R-:W-:-:S00]  /*01a0*/  NOP ;  /* 0x0000000000007918 */ /* 0x000fc00000000000 */
        /* <DEDUP_REMOVED lines=13> */
.L_x_1:


//--------------------- .nv.shared.reserved.0     --------------------------
	.section	.nv.shared.reserved.0,"aw",@nobits
	.weak		__nv_reservedSMEM_offset_0_alias
	.size		__nv_reservedSMEM_offset_0_alias, 0, 64
	.other		__nv_reservedSMEM_offset_0_alias,@"STO_CUDA_RESERVED_SHARED STV_DEFAULT"
__nv_reservedSMEM_offset_0_alias:
	.zero		0
	.zero		64


//--------------------- .nv.constant0._Z9matrixAddPiS_S_ --------------------------
	.section	.nv.constant0._Z9matrixAddPiS_S_,"a",@progbits
	.sectionflags	@""
	.align	4
.nv.constant0._Z9matrixAddPiS_S_:
	.zero		920


//--------------------- SYMBOLS --------------------------

	.type		.nv.reservedSmem.offset0,@object
	.size		.nv.reservedSmem.offset0,0x4
